//
// Generated by NVIDIA NVVM Compiler
//
// Compiler Build ID: CL-36424714
// Cuda compilation tools, release 13.0, V13.0.88
// Based on NVVM 20.0.0
//

.version 9.0
.target sm_100
.address_size 64

	// .globl	_Z28update_accel_acoustic_kernelPfiS_

.visible .entry _Z28update_accel_acoustic_kernelPfiS_(
	.param .u64 .ptr .align 1 _Z28update_accel_acoustic_kernelPfiS__param_0,
	.param .u32 _Z28update_accel_acoustic_kernelPfiS__param_1,
	.param .u64 .ptr .align 1 _Z28update_accel_acoustic_kernelPfiS__param_2
)
{
	.reg .pred 	%p<2>;
	.reg .b32 	%r<9>;
	.reg .b32 	%f<4>;
	.reg .b64 	%rd<8>;

	ld.param.u64 	%rd1, [_Z28update_accel_acoustic_kernelPfiS__param_0];
	ld.param.u32 	%r2, [_Z28update_accel_acoustic_kernelPfiS__param_1];
	ld.param.u64 	%rd2, [_Z28update_accel_acoustic_kernelPfiS__param_2];
	mov.u32 	%r3, %tid.x;
	mov.u32 	%r4, %ctaid.x;
	mov.u32 	%r5, %ntid.x;
	mov.u32 	%r6, %ctaid.y;
	mov.u32 	%r7, %nctaid.x;
	mad.lo.s32 	%r8, %r6, %r7, %r4;
	mad.lo.s32 	%r1, %r8, %r5, %r3;
	setp.ge.s32 	%p1, %r1, %r2;
	@%p1 bra 	$L__BB0_2;
	cvta.to.global.u64 	%rd3, %rd1;
	cvta.to.global.u64 	%rd4, %rd2;
	mul.wide.s32 	%rd5, %r1, 4;
	add.s64 	%rd6, %rd3, %rd5;
	ld.global.f32 	%f1, [%rd6];
	add.s64 	%rd7, %rd4, %rd5;
	ld.global.f32 	%f2, [%rd7];
	mul.f32 	%f3, %f1, %f2;
	st.global.f32 	[%rd6], %f3;
$L__BB0_2:
	ret;

}


// ===== COMPILED SASS (sm_100) =====

	.target	sm_100

	.elftype	@"ET_EXEC"


//--------------------- .note.nv.tkinfo           --------------------------
	.section	.note.nv.tkinfo,"",@"SHT_NOTE"
	.sectionflags	@"SHF_NOTE_NV_TKINFO"
	.tkinfo
        /*0018*/ 	.word	0x00000002
        /*0030*/ 	.string	""
        /*0030*/ 	.string	"ptxas"
        /*0030*/ 	.string	"Cuda compilation tools, release 13.0, V13.0.88"
        /*0030*/ 	.string	"Build cuda_13.0.r13.0/compiler.36424714_0"
        /*0030*/ 	.string	"-arch sm_100 -m 64 "



//--------------------- .note.nv.cuinfo           --------------------------
	.section	.note.nv.cuinfo,"",@"SHT_NOTE"
	.sectionflags	@"SHF_NOTE_NV_CUINFO"
        /*0018*/ 	.short	0x0002
        /*001a*/ 	.short	0x0064
        /*001c*/ 	.short	0x0082
	.zero		2


//--------------------- .nv.info                  --------------------------
	.section	.nv.info,"",@"SHT_CUDA_INFO"
	.align	4


	//----- nvinfo : EIATTR_REGCOUNT
	.align		4
        /*0000*/ 	.byte	0x04, 0x2f
        /*0002*/ 	.short	(.L_1 - .L_0)
	.align		4
.L_0:
        /*0004*/ 	.word	index@(_Z28update_accel_acoustic_kernelPfiS_)
        /*0008*/ 	.word	0x0000000a


	//----- nvinfo : EIATTR_FRAME_SIZE
	.align		4
.L_1:
        /*000c*/ 	.byte	0x04, 0x11
        /*000e*/ 	.short	(.L_3 - .L_2)
	.align		4
.L_2:
        /*0010*/ 	.word	index@(_Z28update_accel_acoustic_kernelPfiS_)
        /*0014*/ 	.word	0x00000000


	//----- nvinfo : EIATTR_MIN_STACK_SIZE
	.align		4
.L_3:
        /*0018*/ 	.byte	0x04, 0x12
        /*001a*/ 	.short	(.L_5 - .L_4)
	.align		4
.L_4:
        /*001c*/ 	.word	index@(_Z28update_accel_acoustic_kernelPfiS_)
        /*0020*/ 	.word	0x00000000
.L_5:


//--------------------- .nv.compat                --------------------------
	.section	.nv.compat,"",@"SHT_CUDA_COMPAT_INFO"
	.align	4
        /*0000*/ 	.byte	0x02, 0x09, 0x00, 0x00, 0x02, 0x02, 0x01, 0x00, 0x02, 0x05, 0x05, 0x00, 0x03, 0x07, 0x01, 0x01
        /*0010*/ 	.byte	0x02, 0x03, 0x00, 0x00, 0x02, 0x06, 0x01, 0x00, 0x04, 0x0b, 0x08, 0x00, 0x09, 0x00, 0x00, 0x00
        /*0020*/ 	.byte	0x00, 0x00, 0x00, 0x00


//--------------------- .nv.info._Z28update_accel_acoustic_kernelPfiS_ --------------------------
	.section	.nv.info._Z28update_accel_acoustic_kernelPfiS_,"",@"SHT_CUDA_INFO"
	.sectionflags	@""
	.align	4


	//----- nvinfo : EIATTR_CUDA_API_VERSION
	.align		4
        /*0000*/ 	.byte	0x04, 0x37
        /*0002*/ 	.short	(.L_7 - .L_6)
.L_6:
        /*0004*/ 	.word	0x00000082


	//----- nvinfo : EIATTR_KPARAM_INFO
	.align		4
.L_7:
        /*0008*/ 	.byte	0x04, 0x17
        /*000a*/ 	.short	(.L_9 - .L_8)
.L_8:
        /*000c*/ 	.word	0x00000000
        /*0010*/ 	.short	0x0002
        /*0012*/ 	.short	0x0010
        /*0014*/ 	.byte	0x00, 0xf5, 0x21, 0x00


	//----- nvinfo : EIATTR_KPARAM_INFO
	.align		4
.L_9:
        /*0018*/ 	.byte	0x04, 0x17
        /*001a*/ 	.short	(.L_11 - .L_10)
.L_10:
        /*001c*/ 	.word	0x00000000
        /*0020*/ 	.short	0x0001
        /*0022*/ 	.short	0x0008
        /*0024*/ 	.byte	0x00, 0xf0, 0x11, 0x00


	//----- nvinfo : EIATTR_KPARAM_INFO
	.align		4
.L_11:
        /*0028*/ 	.byte	0x04, 0x17
        /*002a*/ 	.short	(.L_13 - .L_12)
.L_12:
        /*002c*/ 	.word	0x00000000
        /*0030*/ 	.short	0x0000
        /*0032*/ 	.short	0x0000
        /*0034*/ 	.byte	0x00, 0xf5, 0x21, 0x00


	//----- nvinfo : EIATTR_SPARSE_MMA_MASK
	.align		4
.L_13:
        /*0038*/ 	.byte	0x03, 0x50
        /*003a*/ 	.short	0x0000


	//----- nvinfo : EIATTR_MAXREG_COUNT
	.align		4
        /*003c*/ 	.byte	0x03, 0x1b
        /*003e*/ 	.short	0x00ff


	//----- nvinfo : EIATTR_MERCURY_ISA_VERSION
	.align		4
        /*0040*/ 	.byte	0x03, 0x5f
        /*0042*/ 	.short	0x0101


	//----- nvinfo : EIATTR_VRC_CTA_INIT_COUNT
	.align		4
        /*0044*/ 	.byte	0x02, 0x4a
	.zero		1
	.zero		1


	//----- nvinfo : EIATTR_EXIT_INSTR_OFFSETS
	.align		4
        /*0048*/ 	.byte	0x04, 0x1c
        /*004a*/ 	.short	(.L_15 - .L_14)


	//   ....[0]....
.L_14:
        /*004c*/ 	.word	0x000000a0


	//   ....[1]....
        /*0050*/ 	.word	0x00000140


	//----- nvinfo : EIATTR_CBANK_PARAM_SIZE
	.align		4
.L_15:
        /*0054*/ 	.byte	0x03, 0x19
        /*0056*/ 	.short	0x0018


	//----- nvinfo : EIATTR_PARAM_CBANK
	.align		4
        /*0058*/ 	.byte	0x04, 0x0a
        /*005a*/ 	.short	(.L_17 - .L_16)
	.align		4
.L_16:
        /*005c*/ 	.word	index@(.nv.constant0._Z28update_accel_acoustic_kernelPfiS_)
        /*0060*/ 	.short	0x0380
        /*0062*/ 	.short	0x0018


	//----- nvinfo : EIATTR_SW_WAR
	.align		4
.L_17:
        /*0064*/ 	.byte	0x04, 0x36
        /*0066*/ 	.short	(.L_19 - .L_18)
.L_18:
        /*0068*/ 	.word	0x00000008
.L_19:


//--------------------- .nv.callgraph             --------------------------
	.section	.nv.callgraph,"",@"SHT_CUDA_CALLGRAPH"
	.align	4
	.sectionentsize	8
	.align		4
        /*0000*/ 	.word	0x00000000
	.align		4
        /*0004*/ 	.word	0xffffffff
	.align		4
        /*0008*/ 	.word	0x00000000
	.align		4
        /*000c*/ 	.word	0xfffffffe
	.align		4
        /*0010*/ 	.word	0x00000000
	.align		4
        /*0014*/ 	.word	0xfffffffd
	.align		4
        /*0018*/ 	.word	0x00000000
	.align		4
        /*001c*/ 	.word	0xfffffffc


//--------------------- .text._Z28update_accel_acoustic_kernelPfiS_ --------------------------
	.section	.text._Z28update_accel_acoustic_kernelPfiS_,"ax",@progbits
	.align	128
        .global         _Z28update_accel_acoustic_kernelPfiS_
        .type           _Z28update_accel_acoustic_kernelPfiS_,@function
        .size           _Z28update_accel_acoustic_kernelPfiS_,(.L_x_1 - _Z28update_accel_acoustic_kernelPfiS_)
        .other          _Z28update_accel_acoustic_kernelPfiS_,@"STO_CUDA_ENTRY STV_DEFAULT"
_Z28update_accel_acoustic_kernelPfiS_:
.text._Z28update_accel_acoustic_kernelPfiS_:
[----:B------:R-:W-:Y:S01]  /*0000*/  LDC R1, c[0x0][0x37c] ;  /* 0x0000df00ff017b82 */ /* 0x000fe20000000800 */
[----:B------:R-:W0:Y:S01]  /*0010*/  S2R R0, SR_CTAID.Y ;  /* 0x0000000000007919 */ /* 0x000e220000002600 */
[----:B------:R-:W1:Y:S06]  /*0020*/  LDCU UR5, c[0x0][0x360] ;  /* 0x00006c00ff0577ac */ /* 0x000e6c0008000800 */
[----:B------:R-:W0:Y:S01]  /*0030*/  S2UR UR4, SR_CTAID.X ;  /* 0x00000000000479c3 */ /* 0x000e220000002500 */
[----:B------:R-:W1:Y:S01]  /*0040*/  S2R R7, SR_TID.X ;  /* 0x0000000000077919 */ /* 0x000e620000002100 */
[----:B------:R-:W2:Y:S06]  /*0050*/  LDCU UR6, c[0x0][0x388] ;  /* 0x00007100ff0677ac */ /* 0x000eac0008000800 */
[----:B------:R-:W0:Y:S02]  /*0060*/  LDC R3, c[0x0][0x370] ;  /* 0x0000dc00ff037b82 */ /* 0x000e240000000800 */
[----:B0-----:R-:W-:-:S04]  /*0070*/  IMAD R0, R0, R3, UR4 ;  /* 0x0000000400007e24 */ /* 0x001fc8000f8e0203 */
[----:B-1----:R-:W-:-:S05]  /*0080*/  IMAD R7, R0, UR5, R7 ;  /* 0x0000000500077c24 */ /* 0x002fca000f8e0207 */
[----:B--2---:R-:W-:-:S13]  /*0090*/  ISETP.GE.AND P0, PT, R7, UR6, PT ;  /* 0x0000000607007c0c */ /* 0x004fda000bf06270 */
[----:B------:R-:W-:Y:S05]  /*00a0*/  @P0 EXIT ;  /* 0x000000000000094d */ /* 0x000fea0003800000 */
[----:B------:R-:W0:Y:S01]  /*00b0*/  LDC.64 R4, c[0x0][0x390] ;  /* 0x0000e400ff047b82 */ /* 0x000e220000000a00 */
[----:B------:R-:W1:Y:S07]  /*00c0*/  LDCU.64 UR4, c[0x0][0x358] ;  /* 0x00006b00ff0477ac */ /* 0x000e6e0008000a00 */
[----:B------:R-:W2:Y:S01]  /*00d0*/  LDC.64 R2, c[0x0][0x380] ;  /* 0x0000e000ff027b82 */ /* 0x000ea20000000a00 */
[----:B0-----:R-:W-:-:S06]  /*00e0*/  IMAD.WIDE R4, R7, 0x4, R4 ;  /* 0x0000000407047825 */ /* 0x001fcc00078e0204 */
[----:B-1----:R-:W3:Y:S01]  /*00f0*/  LDG.E R5, desc[UR4][R4.64] ;  /* 0x0000000404057981 */ /* 0x002ee2000c1e1900 */
[----:B--2---:R-:W-:-:S05]  /*0100*/  IMAD.WIDE R2, R7, 0x4, R2 ;  /* 0x0000000407027825 */ /* 0x004fca00078e0202 */
[----:B------:R-:W3:Y:S02]  /*0110*/  LDG.E R0, desc[UR4][R2.64] ;  /* 0x0000000402007981 */ /* 0x000ee4000c1e1900 */
[----:B---3--:R-:W-:-:S05]  /*0120*/  FMUL R7, R0, R5 ;  /* 0x0000000500077220 */ /* 0x008fca0000400000 */
[----:B------:R-:W-:Y:S01]  /*0130*/  STG.E desc[UR4][R2.64], R7 ;  /* 0x0000000702007986 */ /* 0x000fe2000c101904 */
[----:B------:R-:W-:Y:S05]  /*0140*/  EXIT ;  /* 0x000000000000794d */ /* 0x000fea0003800000 */
.L_x_0:
[----:B------:R-:W-:-:S00]  /*0150*/  BRA `(.L_x_0) ;  /* 0xfffffffc00fc7947 */ /* 0x000fc0000383ffff */
[----:B------:R-:W-:-:S00]  /*0160*/  NOP ;  /* 0x0000000000007918 */ /* 0x000fc00000000000 */
        /* <DEDUP_REMOVED lines=9> */
.L_x_1:


//--------------------- .nv.shared.reserved.0     --------------------------
	.section	.nv.shared.reserved.0,"aw",@nobits
	.weak		__nv_reservedSMEM_offset_0_alias
	.size		__nv_reservedSMEM_offset_0_alias, 0, 64
	.other		__nv_reservedSMEM_offset_0_alias,@"STO_CUDA_RESERVED_SHARED STV_DEFAULT"
__nv_reservedSMEM_offset_0_alias:
	.zero		0
	.zero		64


//--------------------- .nv.constant0._Z28update_accel_acoustic_kernelPfiS_ --------------------------
	.section	.nv.constant0._Z28update_accel_acoustic_kernelPfiS_,"a",@progbits
	.sectionflags	@""
	.align	4
.nv.constant0._Z28update_accel_acoustic_kernelPfiS_:
	.zero		920


//--------------------- SYMBOLS --------------------------

	.type		.nv.reservedSmem.offset0,@object
	.size		.nv.reservedSmem.offset0,0x4
